//
// Generated by NVIDIA NVVM Compiler
//
// Compiler Build ID: CL-36424714
// Cuda compilation tools, release 13.0, V13.0.88
// Based on NVVM 20.0.0
//

.version 9.0
.target sm_100
.address_size 64

	// .globl	_Z7computePffi

.visible .entry _Z7computePffi(
	.param .u64 .ptr .align 1 _Z7computePffi_param_0,
	.param .f32 _Z7computePffi_param_1,
	.param .u32 _Z7computePffi_param_2
)
{
	.reg .pred 	%p<13>;
	.reg .b32 	%r<34>;
	.reg .b32 	%f<99>;
	.reg .b64 	%rd<18>;
	.reg .b64 	%fd<11>;

	ld.param.u64 	%rd8, [_Z7computePffi_param_0];
	ld.param.f32 	%f21, [_Z7computePffi_param_1];
	ld.param.u32 	%r21, [_Z7computePffi_param_2];
	cvta.to.global.u64 	%rd1, %rd8;
	mov.u32 	%r22, %tid.x;
	mov.u32 	%r23, %tid.y;
	mov.u32 	%r24, %tid.z;
	mad.lo.s32 	%r25, %r21, %r22, %r23;
	mad.lo.s32 	%r1, %r25, %r21, %r24;
	mul.lo.s32 	%r26, %r21, %r21;
	mul.lo.s32 	%r2, %r26, %r21;
	rcp.rn.f32 	%f1, %f21;
	add.s32 	%r28, %r1, 1;
	cvt.rn.f32.s32 	%f87, %r28;
	setp.ltu.f32 	%p1, %f21, %f87;
	mov.f32 	%f89, 0f00000000;
	@%p1 bra 	$L__BB0_3;
	cvt.f64.f32 	%fd1, %f1;
	mov.f32 	%f89, 0f00000000;
$L__BB0_2:
	cvt.f64.f32 	%fd2, %f87;
	add.f64 	%fd3, %fd2, 0dBFE0000000000000;
	mul.f64 	%fd4, %fd3, %fd1;
	cvt.rn.f32.f64 	%f24, %fd4;
	mul.f32 	%f25, %f24, %f24;
	cvt.f64.f32 	%fd5, %f25;
	add.f64 	%fd6, %fd5, 0d3FF0000000000000;
	mov.f64 	%fd7, 0d4010000000000000;
	div.rn.f64 	%fd8, %fd7, %fd6;
	cvt.f64.f32 	%fd9, %f89;
	add.f64 	%fd10, %fd8, %fd9;
	cvt.rn.f32.f64 	%f89, %fd10;
	add.s32 	%r28, %r28, %r2;
	cvt.rn.f32.s32 	%f87, %r28;
	setp.ge.f32 	%p2, %f21, %f87;
	@%p2 bra 	$L__BB0_2;
$L__BB0_3:
	mul.f32 	%f26, %f1, %f89;
	mul.wide.s32 	%rd9, %r1, 4;
	add.s64 	%rd10, %rd1, %rd9;
	st.global.f32 	[%rd10], %f26;
	bar.sync 	0;
	setp.ne.s32 	%p3, %r1, 0;
	@%p3 bra 	$L__BB0_18;
	setp.lt.s32 	%p4, %r2, 1;
	mov.f32 	%f98, 0f00000000;
	@%p4 bra 	$L__BB0_17;
	and.b32  	%r6, %r2, 15;
	setp.lt.u32 	%p5, %r2, 16;
	mov.b32 	%r31, 0;
	mov.f32 	%f98, 0f00000000;
	@%p5 bra 	$L__BB0_8;
	and.b32  	%r31, %r2, 2147483632;
	neg.s32 	%r29, %r31;
	add.s64 	%rd16, %rd1, 32;
	mov.f32 	%f98, 0f00000000;
$L__BB0_7:
	.pragma "nounroll";
	ld.global.f32 	%f31, [%rd16+-32];
	add.f32 	%f32, %f98, %f31;
	ld.global.f32 	%f33, [%rd16+-28];
	add.f32 	%f34, %f32, %f33;
	ld.global.f32 	%f35, [%rd16+-24];
	add.f32 	%f36, %f34, %f35;
	ld.global.f32 	%f37, [%rd16+-20];
	add.f32 	%f38, %f36, %f37;
	ld.global.f32 	%f39, [%rd16+-16];
	add.f32 	%f40, %f38, %f39;
	ld.global.f32 	%f41, [%rd16+-12];
	add.f32 	%f42, %f40, %f41;
	ld.global.f32 	%f43, [%rd16+-8];
	add.f32 	%f44, %f42, %f43;
	ld.global.f32 	%f45, [%rd16+-4];
	add.f32 	%f46, %f44, %f45;
	ld.global.f32 	%f47, [%rd16];
	add.f32 	%f48, %f46, %f47;
	ld.global.f32 	%f49, [%rd16+4];
	add.f32 	%f50, %f48, %f49;
	ld.global.f32 	%f51, [%rd16+8];
	add.f32 	%f52, %f50, %f51;
	ld.global.f32 	%f53, [%rd16+12];
	add.f32 	%f54, %f52, %f53;
	ld.global.f32 	%f55, [%rd16+16];
	add.f32 	%f56, %f54, %f55;
	ld.global.f32 	%f57, [%rd16+20];
	add.f32 	%f58, %f56, %f57;
	ld.global.f32 	%f59, [%rd16+24];
	add.f32 	%f60, %f58, %f59;
	ld.global.f32 	%f61, [%rd16+28];
	add.f32 	%f98, %f60, %f61;
	add.s32 	%r29, %r29, 16;
	add.s64 	%rd16, %rd16, 64;
	setp.ne.s32 	%p6, %r29, 0;
	@%p6 bra 	$L__BB0_7;
$L__BB0_8:
	setp.eq.s32 	%p7, %r6, 0;
	@%p7 bra 	$L__BB0_17;
	and.b32  	%r12, %r2, 7;
	setp.lt.u32 	%p8, %r6, 8;
	@%p8 bra 	$L__BB0_11;
	mul.wide.u32 	%rd11, %r31, 4;
	add.s64 	%rd12, %rd1, %rd11;
	ld.global.f32 	%f63, [%rd12];
	add.f32 	%f64, %f98, %f63;
	ld.global.f32 	%f65, [%rd12+4];
	add.f32 	%f66, %f64, %f65;
	ld.global.f32 	%f67, [%rd12+8];
	add.f32 	%f68, %f66, %f67;
	ld.global.f32 	%f69, [%rd12+12];
	add.f32 	%f70, %f68, %f69;
	ld.global.f32 	%f71, [%rd12+16];
	add.f32 	%f72, %f70, %f71;
	ld.global.f32 	%f73, [%rd12+20];
	add.f32 	%f74, %f72, %f73;
	ld.global.f32 	%f75, [%rd12+24];
	add.f32 	%f76, %f74, %f75;
	ld.global.f32 	%f77, [%rd12+28];
	add.f32 	%f98, %f76, %f77;
	add.s32 	%r31, %r31, 8;
$L__BB0_11:
	setp.eq.s32 	%p9, %r12, 0;
	@%p9 bra 	$L__BB0_17;
	and.b32  	%r15, %r2, 3;
	setp.lt.u32 	%p10, %r12, 4;
	@%p10 bra 	$L__BB0_14;
	mul.wide.u32 	%rd13, %r31, 4;
	add.s64 	%rd14, %rd1, %rd13;
	ld.global.f32 	%f79, [%rd14];
	add.f32 	%f80, %f98, %f79;
	ld.global.f32 	%f81, [%rd14+4];
	add.f32 	%f82, %f80, %f81;
	ld.global.f32 	%f83, [%rd14+8];
	add.f32 	%f84, %f82, %f83;
	ld.global.f32 	%f85, [%rd14+12];
	add.f32 	%f98, %f84, %f85;
	add.s32 	%r31, %r31, 4;
$L__BB0_14:
	setp.eq.s32 	%p11, %r15, 0;
	@%p11 bra 	$L__BB0_17;
	mul.wide.u32 	%rd15, %r31, 4;
	add.s64 	%rd17, %rd1, %rd15;
	neg.s32 	%r33, %r15;
$L__BB0_16:
	.pragma "nounroll";
	ld.global.f32 	%f86, [%rd17];
	add.f32 	%f98, %f98, %f86;
	add.s64 	%rd17, %rd17, 4;
	add.s32 	%r33, %r33, 1;
	setp.ne.s32 	%p12, %r33, 0;
	@%p12 bra 	$L__BB0_16;
$L__BB0_17:
	st.global.f32 	[%rd1], %f98;
$L__BB0_18:
	ret;

}


// ===== COMPILED SASS (sm_100) =====

	.target	sm_100

	.elftype	@"ET_EXEC"


//--------------------- .note.nv.tkinfo           --------------------------
	.section	.note.nv.tkinfo,"",@"SHT_NOTE"
	.sectionflags	@"SHF_NOTE_NV_TKINFO"
	.tkinfo
        /*0018*/ 	.word	0x00000002
        /*0030*/ 	.string	""
        /*0030*/ 	.string	"ptxas"
        /*0030*/ 	.string	"Cuda compilation tools, release 13.0, V13.0.88"
        /*0030*/ 	.string	"Build cuda_13.0.r13.0/compiler.36424714_0"
        /*0030*/ 	.string	"-arch sm_100 -m 64 "



//--------------------- .note.nv.cuinfo           --------------------------
	.section	.note.nv.cuinfo,"",@"SHT_NOTE"
	.sectionflags	@"SHF_NOTE_NV_CUINFO"
        /*0018*/ 	.short	0x0002
        /*001a*/ 	.short	0x0064
        /*001c*/ 	.short	0x0082
	.zero		2


//--------------------- .nv.info                  --------------------------
	.section	.nv.info,"",@"SHT_CUDA_INFO"
	.align	4


	//----- nvinfo : EIATTR_REGCOUNT
	.align		4
        /*0000*/ 	.byte	0x04, 0x2f
        /*0002*/ 	.short	(.L_1 - .L_0)
	.align		4
.L_0:
        /*0004*/ 	.word	index@(_Z7computePffi)
        /*0008*/ 	.word	0x0000001f


	//----- nvinfo : EIATTR_FRAME_SIZE
	.align		4
.L_1:
        /*000c*/ 	.byte	0x04, 0x11
        /*000e*/ 	.short	(.L_3 - .L_2)
	.align		4
.L_2:
        /*0010*/ 	.word	index@($__internal_1_$__cuda_sm20_rcp_rn_f32_slowpath)
        /*0014*/ 	.word	0x00000000


	//----- nvinfo : EIATTR_FRAME_SIZE
	.align		4
.L_3:
        /*0018*/ 	.byte	0x04, 0x11
        /*001a*/ 	.short	(.L_5 - .L_4)
	.align		4
.L_4:
        /*001c*/ 	.word	index@($__internal_0_$__cuda_sm20_div_rn_f64_full)
        /*0020*/ 	.word	0x00000000


	//----- nvinfo : EIATTR_FRAME_SIZE
	.align		4
.L_5:
        /*0024*/ 	.byte	0x04, 0x11
        /*0026*/ 	.short	(.L_7 - .L_6)
	.align		4
.L_6:
        /*0028*/ 	.word	index@(_Z7computePffi)
        /*002c*/ 	.word	0x00000000


	//----- nvinfo : EIATTR_MIN_STACK_SIZE
	.align		4
.L_7:
        /*0030*/ 	.byte	0x04, 0x12
        /*0032*/ 	.short	(.L_9 - .L_8)
	.align		4
.L_8:
        /*0034*/ 	.word	index@(_Z7computePffi)
        /*0038*/ 	.word	0x00000000
.L_9:


//--------------------- .nv.compat                --------------------------
	.section	.nv.compat,"",@"SHT_CUDA_COMPAT_INFO"
	.align	4
        /*0000*/ 	.byte	0x02, 0x09, 0x00, 0x00, 0x02, 0x02, 0x01, 0x00, 0x02, 0x05, 0x05, 0x00, 0x03, 0x07, 0x01, 0x01
        /*0010*/ 	.byte	0x02, 0x03, 0x00, 0x00, 0x02, 0x06, 0x01, 0x00, 0x04, 0x0b, 0x08, 0x00, 0x01, 0x00, 0x00, 0x00
        /*0020*/ 	.byte	0x00, 0x00, 0x00, 0x00


//--------------------- .nv.info._Z7computePffi   --------------------------
	.section	.nv.info._Z7computePffi,"",@"SHT_CUDA_INFO"
	.sectionflags	@""
	.align	4


	//----- nvinfo : EIATTR_CUDA_API_VERSION
	.align		4
        /*0000*/ 	.byte	0x04, 0x37
        /*0002*/ 	.short	(.L_11 - .L_10)
.L_10:
        /*0004*/ 	.word	0x00000082


	//----- nvinfo : EIATTR_KPARAM_INFO
	.align		4
.L_11:
        /*0008*/ 	.byte	0x04, 0x17
        /*000a*/ 	.short	(.L_13 - .L_12)
.L_12:
        /*000c*/ 	.word	0x00000000
        /*0010*/ 	.short	0x0002
        /*0012*/ 	.short	0x000c
        /*0014*/ 	.byte	0x00, 0xf0, 0x11, 0x00


	//----- nvinfo : EIATTR_KPARAM_INFO
	.align		4
.L_13:
        /*0018*/ 	.byte	0x04, 0x17
        /*001a*/ 	.short	(.L_15 - .L_14)
.L_14:
        /*001c*/ 	.word	0x00000000
        /*0020*/ 	.short	0x0001
        /*0022*/ 	.short	0x0008
        /*0024*/ 	.byte	0x00, 0xf0, 0x11, 0x00


	//----- nvinfo : EIATTR_KPARAM_INFO
	.align		4
.L_15:
        /*0028*/ 	.byte	0x04, 0x17
        /*002a*/ 	.short	(.L_17 - .L_16)
.L_16:
        /*002c*/ 	.word	0x00000000
        /*0030*/ 	.short	0x0000
        /*0032*/ 	.short	0x0000
        /*0034*/ 	.byte	0x00, 0xf5, 0x21, 0x00


	//----- nvinfo : EIATTR_SPARSE_MMA_MASK
	.align		4
.L_17:
        /*0038*/ 	.byte	0x03, 0x50
        /*003a*/ 	.short	0x0000


	//----- nvinfo : EIATTR_MAXREG_COUNT
	.align		4
        /*003c*/ 	.byte	0x03, 0x1b
        /*003e*/ 	.short	0x00ff


	//----- nvinfo : EIATTR_NUM_BARRIERS
	.align		4
        /*0040*/ 	.byte	0x02, 0x4c
        /*0042*/ 	.byte	0x01
	.zero		1


	//----- nvinfo : EIATTR_MERCURY_ISA_VERSION
	.align		4
        /*0044*/ 	.byte	0x03, 0x5f
        /*0046*/ 	.short	0x0101


	//----- nvinfo : EIATTR_VRC_CTA_INIT_COUNT
	.align		4
        /*0048*/ 	.byte	0x02, 0x4a
	.zero		1
	.zero		1


	//----- nvinfo : EIATTR_EXIT_INSTR_OFFSETS
	.align		4
        /*004c*/ 	.byte	0x04, 0x1c
        /*004e*/ 	.short	(.L_19 - .L_18)


	//   ....[0]....
.L_18:
        /*0050*/ 	.word	0x00000460


	//   ....[1]....
        /*0054*/ 	.word	0x00000b20


	//----- nvinfo : EIATTR_CRS_STACK_SIZE
	.align		4
.L_19:
        /*0058*/ 	.byte	0x04, 0x1e
        /*005a*/ 	.short	(.L_21 - .L_20)
.L_20:
        /*005c*/ 	.word	0x00000000


	//----- nvinfo : EIATTR_CBANK_PARAM_SIZE
	.align		4
.L_21:
        /*0060*/ 	.byte	0x03, 0x19
        /*0062*/ 	.short	0x0010


	//----- nvinfo : EIATTR_PARAM_CBANK
	.align		4
        /*0064*/ 	.byte	0x04, 0x0a
        /*0066*/ 	.short	(.L_23 - .L_22)
	.align		4
.L_22:
        /*0068*/ 	.word	index@(.nv.constant0._Z7computePffi)
        /*006c*/ 	.short	0x0380
        /*006e*/ 	.short	0x0010


	//----- nvinfo : EIATTR_SW_WAR
	.align		4
.L_23:
        /*0070*/ 	.byte	0x04, 0x36
        /*0072*/ 	.short	(.L_25 - .L_24)
.L_24:
        /*0074*/ 	.word	0x00000008
.L_25:


//--------------------- .nv.callgraph             --------------------------
	.section	.nv.callgraph,"",@"SHT_CUDA_CALLGRAPH"
	.align	4
	.sectionentsize	8
	.align		4
        /*0000*/ 	.word	0x00000000
	.align		4
        /*0004*/ 	.word	0xffffffff
	.align		4
        /*0008*/ 	.word	0x00000000
	.align		4
        /*000c*/ 	.word	0xfffffffe
	.align		4
        /*0010*/ 	.word	0x00000000
	.align		4
        /*0014*/ 	.word	0xfffffffd
	.align		4
        /*0018*/ 	.word	0x00000000
	.align		4
        /*001c*/ 	.word	0xfffffffc


//--------------------- .text._Z7computePffi      --------------------------
	.section	.text._Z7computePffi,"ax",@progbits
	.align	128
        .global         _Z7computePffi
        .type           _Z7computePffi,@function
        .size           _Z7computePffi,(.L_x_22 - _Z7computePffi)
        .other          _Z7computePffi,@"STO_CUDA_ENTRY STV_DEFAULT"
_Z7computePffi:
.text._Z7computePffi:
[----:B------:R-:W-:Y:S08]  /*0000*/  LDC R1, c[0x0][0x37c] ;  /* 0x0000df00ff017b82 */ /* 0x000ff00000000800 */
[----:B------:R-:W0:Y:S01]  /*0010*/  LDC.64 R4, c[0x0][0x388] ;  /* 0x0000e200ff047b82 */ /* 0x000e220000000a00 */
[----:B------:R-:W1:Y:S01]  /*0020*/  S2R R6, SR_TID.X ;  /* 0x0000000000067919 */ /* 0x000e620000002100 */
[----:B------:R-:W1:Y:S01]  /*0030*/  S2R R2, SR_TID.Y ;  /* 0x0000000000027919 */ /* 0x000e620000002200 */
[----:B------:R-:W2:Y:S01]  /*0040*/  S2R R3, SR_TID.Z ;  /* 0x0000000000037919 */ /* 0x000ea20000002300 */
[----:B0-----:R-:W-:-:S05]  /*0050*/  VIADD R0, R4, 0x1800000 ;  /* 0x0180000004007836 */ /* 0x001fca0000000000 */
[----:B------:R-:W-:-:S04]  /*0060*/  LOP3.LUT R0, R0, 0x7f800000, RZ, 0xc0, !PT ;  /* 0x7f80000000007812 */ /* 0x000fc800078ec0ff */
[----:B------:R-:W-:Y:S01]  /*0070*/  ISETP.GT.U32.AND P0, PT, R0, 0x1ffffff, PT ;  /* 0x01ffffff0000780c */ /* 0x000fe20003f04070 */
[----:B-1----:R-:W-:-:S04]  /*0080*/  IMAD R6, R6, R5, R2 ;  /* 0x0000000506067224 */ /* 0x002fc800078e0202 */
[----:B--2---:R-:W-:-:S08]  /*0090*/  IMAD R6, R6, R5, R3 ;  /* 0x0000000506067224 */ /* 0x004fd000078e0203 */
[----:B------:R-:W-:Y:S05]  /*00a0*/  @P0 BRA `(.L_x_0) ;  /* 0x00000000000c0947 */ /* 0x000fea0003800000 */
[----:B------:R-:W-:-:S07]  /*00b0*/  MOV R2, 0xd0 ;  /* 0x000000d000027802 */ /* 0x000fce0000000f00 */
[----:B------:R-:W-:Y:S05]  /*00c0*/  CALL.REL.NOINC `($__internal_1_$__cuda_sm20_rcp_rn_f32_slowpath) ;  /* 0x0000000c00d47944 */ /* 0x000fea0003c00000 */
[----:B------:R-:W-:Y:S05]  /*00d0*/  BRA `(.L_x_1) ;  /* 0x0000000000107947 */ /* 0x000fea0003800000 */
.L_x_0:
[----:B------:R-:W0:Y:S02]  /*00e0*/  MUFU.RCP R7, R4 ;  /* 0x0000000400077308 */ /* 0x000e240000001000 */
[----:B0-----:R-:W-:-:S04]  /*00f0*/  FFMA R0, R7, R4, -1 ;  /* 0xbf80000007007423 */ /* 0x001fc80000000004 */
[----:B------:R-:W-:-:S04]  /*0100*/  FADD.FTZ R0, -R0, -RZ ;  /* 0x800000ff00007221 */ /* 0x000fc80000010100 */
[----:B------:R-:W-:-:S07]  /*0110*/  FFMA R7, R7, R0, R7 ;  /* 0x0000000007077223 */ /* 0x000fce0000000007 */
.L_x_1:
[----:B------:R-:W0:Y:S01]  /*0120*/  LDCU.64 UR6, c[0x0][0x388] ;  /* 0x00007100ff0677ac */ /* 0x000e220008000a00 */
[----:B------:R-:W-:Y:S01]  /*0130*/  VIADD R13, R6, 0x1 ;  /* 0x00000001060d7836 */ /* 0x000fe20000000000 */
[----:B------:R-:W-:Y:S01]  /*0140*/  BSSY.RECONVERGENT B0, `(.L_x_2) ;  /* 0x000002b000007945 */ /* 0x000fe20003800200 */
[----:B------:R-:W-:Y:S01]  /*0150*/  HFMA2 R0, -RZ, RZ, 0, 0 ;  /* 0x00000000ff007431 */ /* 0x000fe200000001ff */
[----:B------:R-:W1:Y:S02]  /*0160*/  LDCU.64 UR10, c[0x0][0x358] ;  /* 0x00006b00ff0a77ac */ /* 0x000e640008000a00 */
[----:B------:R-:W-:Y:S01]  /*0170*/  I2FP.F32.S32 R2, R13 ;  /* 0x0000000d00027245 */ /* 0x000fe20000201400 */
[----:B------:R-:W2:Y:S03]  /*0180*/  LDCU UR8, c[0x0][0x388] ;  /* 0x00007100ff0877ac */ /* 0x000ea60008000800 */
[----:B0-----:R-:W-:Y:S01]  /*0190*/  FSETP.GTU.AND P0, PT, R2, UR6, PT ;  /* 0x0000000602007c0b */ /* 0x001fe2000bf0c000 */
[----:B------:R-:W-:-:S04]  /*01a0*/  UIMAD UR4, UR7, UR7, URZ ;  /* 0x00000007070472a4 */ /* 0x000fc8000f8e02ff */
[----:B------:R-:W-:-:S08]  /*01b0*/  UIMAD UR5, UR4, UR7, URZ ;  /* 0x00000007040572a4 */ /* 0x000fd0000f8e02ff */
[----:B-12---:R-:W-:Y:S05]  /*01c0*/  @P0 BRA `(.L_x_3) ;  /* 0x0000000000880947 */ /* 0x006fea0003800000 */
[----:B------:R0:W1:Y:S01]  /*01d0*/  F2F.F64.F32 R4, R7 ;  /* 0x0000000700047310 */ /* 0x0000620000201800 */
[----:B------:R-:W-:Y:S02]  /*01e0*/  IMAD.MOV.U32 R12, RZ, RZ, R2 ;  /* 0x000000ffff0c7224 */ /* 0x000fe400078e0002 */
[----:B------:R-:W-:-:S07]  /*01f0*/  IMAD.MOV.U32 R0, RZ, RZ, RZ ;  /* 0x000000ffff007224 */ /* 0x000fce00078e00ff */
.L_x_6:
[----:B--23--:R2:W3:Y:S01]  /*0200*/  F2F.F64.F32 R2, R12 ;  /* 0x0000000c00027310 */ /* 0x00c4e20000201800 */
[----:B------:R-:W-:Y:S01]  /*0210*/  MOV R10, 0x1 ;  /* 0x00000001000a7802 */ /* 0x000fe20000000f00 */
[----:B------:R-:W-:Y:S01]  /*0220*/  VIADD R13, R13, UR5 ;  /* 0x000000050d0d7c36 */ /* 0x000fe20008000000 */
[----:B------:R-:W-:Y:S04]  /*0230*/  BSSY.RECONVERGENT B1, `(.L_x_4) ;  /* 0x0000017000017945 */ /* 0x000fe80003800200 */
[----:B--2---:R-:W-:-:S04]  /*0240*/  I2FP.F32.S32 R12, R13 ;  /* 0x0000000d000c7245 */ /* 0x004fc80000201400 */
[----:B------:R-:W-:Y:S01]  /*0250*/  FSETP.GTU.AND P1, PT, R12, UR8, PT ;  /* 0x000000080c007c0b */ /* 0x000fe2000bf2c000 */
[----:B---3--:R-:W-:-:S08]  /*0260*/  DADD R2, R2, -0.5 ;  /* 0xbfe0000002027429 */ /* 0x008fd00000000000 */
[----:B-1----:R-:W-:-:S10]  /*0270*/  DMUL R2, R4, R2 ;  /* 0x0000000204027228 */ /* 0x002fd40000000000 */
[----:B------:R-:W1:Y:S02]  /*0280*/  F2F.F32.F64 R2, R2 ;  /* 0x0000000200027310 */ /* 0x000e640000301000 */
[----:B-1----:R-:W-:-:S06]  /*0290*/  FMUL R16, R2, R2 ;  /* 0x0000000202107220 */ /* 0x002fcc0000400000 */
[----:B------:R-:W1:Y:S02]  /*02a0*/  F2F.F64.F32 R8, R16 ;  /* 0x0000001000087310 */ /* 0x000e640000201800 */
[----:B-1----:R-:W-:-:S06]  /*02b0*/  DADD R8, R8, 1 ;  /* 0x3ff0000008087429 */ /* 0x002fcc0000000000 */
[----:B------:R-:W1:Y:S02]  /*02c0*/  MUFU.RCP64H R11, R9 ;  /* 0x00000009000b7308 */ /* 0x000e640000001800 */
[----:B-1----:R-:W-:-:S08]  /*02d0*/  DFMA R14, -R8, R10, 1 ;  /* 0x3ff00000080e742b */ /* 0x002fd0000000010a */
[----:B------:R-:W-:-:S08]  /*02e0*/  DFMA R14, R14, R14, R14 ;  /* 0x0000000e0e0e722b */ /* 0x000fd0000000000e */
[----:B------:R-:W-:-:S08]  /*02f0*/  DFMA R14, R10, R14, R10 ;  /* 0x0000000e0a0e722b */ /* 0x000fd0000000000a */
[----:B------:R-:W-:-:S08]  /*0300*/  DFMA R10, -R8, R14, 1 ;  /* 0x3ff00000080a742b */ /* 0x000fd0000000010e */
[----:B------:R-:W-:-:S08]  /*0310*/  DFMA R10, R14, R10, R14 ;  /* 0x0000000a0e0a722b */ /* 0x000fd0000000000e */
[----:B------:R-:W-:-:S08]  /*0320*/  DMUL R2, R10, 4 ;  /* 0x401000000a027828 */ /* 0x000fd00000000000 */
[----:B------:R-:W-:-:S08]  /*0330*/  DFMA R14, -R8, R2, 4 ;  /* 0x40100000080e742b */ /* 0x000fd00000000102 */
[----:B------:R-:W-:-:S10]  /*0340*/  DFMA R2, R10, R14, R2 ;  /* 0x0000000e0a02722b */ /* 0x000fd40000000002 */
[----:B------:R-:W-:-:S05]  /*0350*/  FFMA R10, RZ, R9, R3 ;  /* 0x00000009ff0a7223 */ /* 0x000fca0000000003 */
[----:B------:R-:W-:-:S13]  /*0360*/  FSETP.GT.AND P0, PT, |R10|, 1.469367938527859385e-39, PT ;  /* 0x001000000a00780b */ /* 0x000fda0003f04200 */
[----:B------:R-:W-:Y:S05]  /*0370*/  @P0 BRA `(.L_x_5) ;  /* 0x0000000000080947 */ /* 0x000fea0003800000 */
[----:B------:R-:W-:-:S07]  /*0380*/  MOV R14, 0x3a0 ;  /* 0x000003a0000e7802 */ /* 0x000fce0000000f00 */
[----:B0-----:R-:W-:Y:S05]  /*0390*/  CALL.REL.NOINC `($__internal_0_$__cuda_sm20_div_rn_f64_full) ;  /* 0x0000000400e47944 */ /* 0x001fea0003c00000 */
.L_x_5:
[----:B------:R-:W-:Y:S05]  /*03a0*/  BSYNC.RECONVERGENT B1 ;  /* 0x0000000000017941 */ /* 0x000fea0003800200 */
.L_x_4:
[----:B------:R-:W1:Y:S02]  /*03b0*/  F2F.F64.F32 R8, R0 ;  /* 0x0000000000087310 */ /* 0x000e640000201800 */
[----:B-1----:R-:W-:-:S06]  /*03c0*/  DADD R8, R8, R2 ;  /* 0x0000000008087229 */ /* 0x002fcc0000000002 */
[----:B------:R2:W3:Y:S01]  /*03d0*/  F2F.F32.F64 R0, R8 ;  /* 0x0000000800007310 */ /* 0x0004e20000301000 */
[----:B------:R-:W-:Y:S05]  /*03e0*/  @!P1 BRA `(.L_x_6) ;  /* 0xfffffffc00849947 */ /* 0x000fea000383ffff */
.L_x_3:
[----:B------:R-:W-:Y:S05]  /*03f0*/  BSYNC.RECONVERGENT B0 ;  /* 0x0000000000007941 */ /* 0x000fea0003800200 */
.L_x_2:
[----:B------:R-:W1:Y:S01]  /*0400*/  LDC.64 R2, c[0x0][0x380] ;  /* 0x0000e000ff027b82 */ /* 0x000e620000000a00 */
[----:B0--3--:R-:W-:Y:S01]  /*0410*/  FMUL R7, R7, R0 ;  /* 0x0000000007077220 */ /* 0x009fe20000400000 */
[C---:B------:R-:W-:Y:S01]  /*0420*/  ISETP.NE.AND P0, PT, R6.reuse, RZ, PT ;  /* 0x000000ff0600720c */ /* 0x040fe20003f05270 */
[----:B-1----:R-:W-:-:S05]  /*0430*/  IMAD.WIDE R4, R6, 0x4, R2 ;  /* 0x0000000406047825 */ /* 0x002fca00078e0202 */
[----:B------:R0:W-:Y:S01]  /*0440*/  STG.E desc[UR10][R4.64], R7 ;  /* 0x0000000704007986 */ /* 0x0001e2000c10190a */
[----:B------:R-:W-:Y:S06]  /*0450*/  BAR.SYNC.DEFER_BLOCKING 0x0 ;  /* 0x0000000000007b1d */ /* 0x000fec0000010000 */
[----:B------:R-:W-:Y:S05]  /*0460*/  @P0 EXIT ;  /* 0x000000000000094d */ /* 0x000fea0003800000 */
[----:B------:R-:W-:Y:S01]  /*0470*/  UISETP.GE.AND UP0, UPT, UR5, 0x1, UPT ;  /* 0x000000010500788c */ /* 0x000fe2000bf06270 */
[----:B------:R-:W-:-:S08]  /*0480*/  IMAD.MOV.U32 R0, RZ, RZ, RZ ;  /* 0x000000ffff007224 */ /* 0x000fd000078e00ff */
[----:B------:R-:W-:Y:S05]  /*0490*/  BRA.U !UP0, `(.L_x_7) ;  /* 0x0000000508987547 */ /* 0x000fea000b800000 */
[----:B------:R-:W-:Y:S01]  /*04a0*/  UISETP.GE.U32.AND UP1, UPT, UR5, 0x10, UPT ;  /* 0x000000100500788c */ /* 0x000fe2000bf26070 */
[----:B0-----:R-:W-:Y:S01]  /*04b0*/  MOV R7, RZ ;  /* 0x000000ff00077202 */ /* 0x001fe20000000f00 */
[----:B------:R-:W-:Y:S01]  /*04c0*/  ULOP3.LUT UR8, UR5, 0xf, URZ, 0xc0, !UPT ;  /* 0x0000000f05087892 */ /* 0x000fe2000f8ec0ff */
[----:B------:R-:W-:-:S03]  /*04d0*/  IMAD.MOV.U32 R0, RZ, RZ, RZ ;  /* 0x000000ffff007224 */ /* 0x000fc600078e00ff */
[----:B------:R-:W-:-:S03]  /*04e0*/  UISETP.NE.AND UP0, UPT, UR8, URZ, UPT ;  /* 0x000000ff0800728c */ /* 0x000fc6000bf05270 */
[----:B------:R-:W-:Y:S08]  /*04f0*/  BRA.U !UP1, `(.L_x_8) ;  /* 0x0000000109b87547 */ /* 0x000ff0000b800000 */
[----:B------:R-:W0:Y:S01]  /*0500*/  LDCU.64 UR6, c[0x0][0x380] ;  /* 0x00007000ff0677ac */ /* 0x000e220008000a00 */
[----:B------:R-:W-:Y:S01]  /*0510*/  IMAD.MOV.U32 R0, RZ, RZ, RZ ;  /* 0x000000ffff007224 */ /* 0x000fe200078e00ff */
[----:B------:R-:W-:-:S06]  /*0520*/  ULOP3.LUT UR9, UR5, 0x7ffffff0, URZ, 0xc0, !UPT ;  /* 0x7ffffff005097892 */ /* 0x000fcc000f8ec0ff */
[----:B------:R-:W-:Y:S01]  /*0530*/  MOV R7, UR9 ;  /* 0x0000000900077c02 */ /* 0x000fe20008000f00 */
[----:B0-----:R-:W-:-:S04]  /*0540*/  UIADD3 UR4, UP1, UPT, UR6, 0x20, URZ ;  /* 0x0000002006047890 */ /* 0x001fc8000ff3e0ff */
[----:B------:R-:W-:Y:S02]  /*0550*/  UIADD3.X UR6, UPT, UPT, URZ, UR7, URZ, UP1, !UPT ;  /* 0x00000007ff067290 */ /* 0x000fe40008ffe4ff */
[----:B------:R-:W-:Y:S01]  /*0560*/  IMAD.U32 R4, RZ, RZ, UR4 ;  /* 0x00000004ff047e24 */ /* 0x000fe2000f8e00ff */
[----:B------:R-:W-:-:S03]  /*0570*/  UIADD3 UR7, UPT, UPT, -UR9, URZ, URZ ;  /* 0x000000ff09077290 */ /* 0x000fc6000fffe1ff */
[----:B------:R-:W-:-:S09]  /*0580*/  IMAD.U32 R5, RZ, RZ, UR6 ;  /* 0x00000006ff057e24 */ /* 0x000fd2000f8e00ff */
.L_x_9:
[----:B------:R-:W3:Y:S04]  /*0590*/  LDG.E R15, desc[UR10][R4.64+-0x20] ;  /* 0xffffe00a040f7981 */ /* 0x000ee8000c1e1900 */
[----:B------:R-:W4:Y:S04]  /*05a0*/  LDG.E R16, desc[UR10][R4.64+-0x1c] ;  /* 0xffffe40a04107981 */ /* 0x000f28000c1e1900 */
[----:B------:R-:W5:Y:S04]  /*05b0*/  LDG.E R18, desc[UR10][R4.64+-0x18] ;  /* 0xffffe80a04127981 */ /* 0x000f68000c1e1900 */
        /* <DEDUP_REMOVED lines=10> */
[----:B--2---:R-:W2:Y:S04]  /*0660*/  LDG.E R9, desc[UR10][R4.64+0x14] ;  /* 0x0000140a04097981 */ /* 0x004ea8000c1e1900 */
[----:B------:R-:W2:Y:S04]  /*0670*/  LDG.E R8, desc[UR10][R4.64+0x18] ;  /* 0x0000180a04087981 */ /* 0x000ea8000c1e1900 */
[----:B------:R0:W2:Y:S01]  /*0680*/  LDG.E R6, desc[UR10][R4.64+0x1c] ;  /* 0x00001c0a04067981 */ /* 0x0000a2000c1e1900 */
[----:B------:R-:W-:-:S04]  /*0690*/  UIADD3 UR7, UPT, UPT, UR7, 0x10, URZ ;  /* 0x0000001007077890 */ /* 0x000fc8000fffe0ff */
[----:B------:R-:W-:Y:S01]  /*06a0*/  UISETP.NE.AND UP1, UPT, UR7, URZ, UPT ;  /* 0x000000ff0700728c */ /* 0x000fe2000bf25270 */
[----:B0-----:R-:W-:-:S04]  /*06b0*/  IADD3 R4, P0, PT, R4, 0x40, RZ ;  /* 0x0000004004047810 */ /* 0x001fc80007f1e0ff */
[----:B------:R-:W-:Y:S01]  /*06c0*/  IADD3.X R5, PT, PT, RZ, R5, RZ, P0, !PT ;  /* 0x00000005ff057210 */ /* 0x000fe200007fe4ff */
[----:B---3--:R-:W-:-:S04]  /*06d0*/  FADD R15, R15, R0 ;  /* 0x000000000f0f7221 */ /* 0x008fc80000000000 */
[----:B----4-:R-:W-:-:S04]  /*06e0*/  FADD R15, R15, R16 ;  /* 0x000000100f0f7221 */ /* 0x010fc80000000000 */
[----:B-----5:R-:W-:-:S04]  /*06f0*/  FADD R15, R15, R18 ;  /* 0x000000120f0f7221 */ /* 0x020fc80000000000 */
[----:B------:R-:W-:-:S04]  /*0700*/  FADD R15, R15, R20 ;  /* 0x000000140f0f7221 */ /* 0x000fc80000000000 */
        /* <DEDUP_REMOVED lines=9> */
[----:B--2---:R-:W-:-:S04]  /*07a0*/  FADD R9, R10, R9 ;  /* 0x000000090a097221 */ /* 0x004fc80000000000 */
[----:B------:R-:W-:-:S04]  /*07b0*/  FADD R9, R9, R8 ;  /* 0x0000000809097221 */ /* 0x000fc80000000000 */
[----:B------:R-:W-:Y:S01]  /*07c0*/  FADD R0, R9, R6 ;  /* 0x0000000609007221 */ /* 0x000fe20000000000 */
[----:B------:R-:W-:Y:S06]  /*07d0*/  BRA.U UP1, `(.L_x_9) ;  /* 0xfffffffd016c7547 */ /* 0x000fec000b83ffff */
.L_x_8:
[----:B------:R-:W-:Y:S05]  /*07e0*/  BRA.U !UP0, `(.L_x_7) ;  /* 0x0000000108c47547 */ /* 0x000fea000b800000 */
[----:B------:R-:W-:Y:S02]  /*07f0*/  UISETP.GE.U32.AND UP0, UPT, UR8, 0x8, UPT ;  /* 0x000000080800788c */ /* 0x000fe4000bf06070 */
[----:B------:R-:W-:-:S04]  /*0800*/  ULOP3.LUT UR6, UR5, 0x7, URZ, 0xc0, !UPT ;  /* 0x0000000705067892 */ /* 0x000fc8000f8ec0ff */
[----:B------:R-:W-:-:S03]  /*0810*/  UISETP.NE.AND UP1, UPT, UR6, URZ, UPT ;  /* 0x000000ff0600728c */ /* 0x000fc6000bf25270 */
[----:B------:R-:W-:Y:S08]  /*0820*/  BRA.U !UP0, `(.L_x_10) ;  /* 0x0000000108487547 */ /* 0x000ff0000b800000 */
[----:B------:R-:W-:-:S05]  /*0830*/  IMAD.WIDE.U32 R4, R7, 0x4, R2 ;  /* 0x0000000407047825 */ /* 0x000fca00078e0002 */
[----:B--2---:R-:W2:Y:S04]  /*0840*/  LDG.E R9, desc[UR10][R4.64] ;  /* 0x0000000a04097981 */ /* 0x004ea8000c1e1900 */
[----:B------:R-:W3:Y:S04]  /*0850*/  LDG.E R6, desc[UR10][R4.64+0x4] ;  /* 0x0000040a04067981 */ /* 0x000ee8000c1e1900 */
[----:B------:R-:W4:Y:S04]  /*0860*/  LDG.E R11, desc[UR10][R4.64+0x8] ;  /* 0x0000080a040b7981 */ /* 0x000f28000c1e1900 */
[----:B------:R-:W5:Y:S04]  /*0870*/  LDG.E R13, desc[UR10][R4.64+0xc] ;  /* 0x00000c0a040d7981 */ /* 0x000f68000c1e1900 */
[----:B------:R-:W5:Y:S04]  /*0880*/  LDG.E R15, desc[UR10][R4.64+0x10] ;  /* 0x0000100a040f7981 */ /* 0x000f68000c1e1900 */
[----:B------:R-:W5:Y:S04]  /*0890*/  LDG.E R17, desc[UR10][R4.64+0x14] ;  /* 0x0000140a04117981 */ /* 0x000f68000c1e1900 */
[----:B------:R-:W5:Y:S04]  /*08a0*/  LDG.E R19, desc[UR10][R4.64+0x18] ;  /* 0x0000180a04137981 */ /* 0x000f68000c1e1900 */
[----:B------:R-:W5:Y:S01]  /*08b0*/  LDG.E R21, desc[UR10][R4.64+0x1c] ;  /* 0x00001c0a04157981 */ /* 0x000f62000c1e1900 */
[----:B------:R-:W-:-:S02]  /*08c0*/  VIADD R7, R7, 0x8 ;  /* 0x0000000807077836 */ /* 0x000fc40000000000 */
[----:B--2---:R-:W-:-:S04]  /*08d0*/  FADD R9, R0, R9 ;  /* 0x0000000900097221 */ /* 0x004fc80000000000 */
[----:B---3--:R-:W-:-:S04]  /*08e0*/  FADD R6, R9, R6 ;  /* 0x0000000609067221 */ /* 0x008fc80000000000 */
[----:B----4-:R-:W-:-:S04]  /*08f0*/  FADD R6, R6, R11 ;  /* 0x0000000b06067221 */ /* 0x010fc80000000000 */
[----:B-----5:R-:W-:-:S04]  /*0900*/  FADD R6, R6, R13 ;  /* 0x0000000d06067221 */ /* 0x020fc80000000000 */
[----:B------:R-:W-:-:S04]  /*0910*/  FADD R6, R6, R15 ;  /* 0x0000000f06067221 */ /* 0x000fc80000000000 */
[----:B------:R-:W-:-:S04]  /*0920*/  FADD R6, R6, R17 ;  /* 0x0000001106067221 */ /* 0x000fc80000000000 */
[----:B------:R-:W-:-:S04]  /*0930*/  FADD R6, R6, R19 ;  /* 0x0000001306067221 */ /* 0x000fc80000000000 */
[----:B------:R-:W-:-:S07]  /*0940*/  FADD R0, R6, R21 ;  /* 0x0000001506007221 */ /* 0x000fce0000000000 */
.L_x_10:
        /* <DEDUP_REMOVED lines=9> */
[----:B------:R-:W5:Y:S01]  /*09e0*/  LDG.E R13, desc[UR10][R4.64+0xc] ;  /* 0x00000c0a040d7981 */ /* 0x000f62000c1e1900 */
[----:B------:R-:W-:-:S02]  /*09f0*/  VIADD R7, R7, 0x4 ;  /* 0x0000000407077836 */ /* 0x000fc40000000000 */
[----:B--2---:R-:W-:-:S04]  /*0a00*/  FADD R9, R0, R9 ;  /* 0x0000000900097221 */ /* 0x004fc80000000000 */
[----:B---3--:R-:W-:-:S04]  /*0a10*/  FADD R6, R9, R6 ;  /* 0x0000000609067221 */ /* 0x008fc80000000000 */
[----:B----4-:R-:W-:-:S04]  /*0a20*/  FADD R6, R6, R11 ;  /* 0x0000000b06067221 */ /* 0x010fc80000000000 */
[----:B-----5:R-:W-:-:S07]  /*0a30*/  FADD R0, R6, R13 ;  /* 0x0000000d06007221 */ /* 0x020fce0000000000 */
.L_x_11:
[----:B------:R-:W-:Y:S05]  /*0a40*/  BRA.U !UP1, `(.L_x_7) ;  /* 0x00000001092c7547 */ /* 0x000fea000b800000 */
[----:B------:R-:W-:Y:S01]  /*0a50*/  IMAD.WIDE.U32 R2, R7, 0x4, R2 ;  /* 0x0000000407027825 */ /* 0x000fe200078e0002 */
[----:B------:R-:W-:-:S04]  /*0a60*/  UIADD3 UR4, UPT, UPT, -UR4, URZ, URZ ;  /* 0x000000ff04047290 */ /* 0x000fc8000fffe1ff */
[----:B------:R-:W-:-:S08]  /*0a70*/  MOV R5, R3 ;  /* 0x0000000300057202 */ /* 0x000fd00000000f00 */
.L_x_12:
[----:B------:R-:W-:-:S06]  /*0a80*/  IMAD.MOV.U32 R3, RZ, RZ, R5 ;  /* 0x000000ffff037224 */ /* 0x000fcc00078e0005 */
[----:B------:R0:W3:Y:S01]  /*0a90*/  LDG.E R3, desc[UR10][R2.64] ;  /* 0x0000000a02037981 */ /* 0x0000e2000c1e1900 */
[----:B------:R-:W-:-:S04]  /*0aa0*/  UIADD3 UR4, UPT, UPT, UR4, 0x1, URZ ;  /* 0x0000000104047890 */ /* 0x000fc8000fffe0ff */
[----:B------:R-:W-:Y:S01]  /*0ab0*/  UISETP.NE.AND UP0, UPT, UR4, URZ, UPT ;  /* 0x000000ff0400728c */ /* 0x000fe2000bf05270 */
[----:B0-----:R-:W-:-:S05]  /*0ac0*/  IADD3 R2, P0, PT, R2, 0x4, RZ ;  /* 0x0000000402027810 */ /* 0x001fca0007f1e0ff */
[----:B------:R-:W-:Y:S02]  /*0ad0*/  IMAD.X R5, RZ, RZ, R5, P0 ;  /* 0x000000ffff057224 */ /* 0x000fe400000e0605 */
[----:B---3--:R-:W-:Y:S01]  /*0ae0*/  FADD R0, R3, R0 ;  /* 0x0000000003007221 */ /* 0x008fe20000000000 */
[----:B------:R-:W-:Y:S06]  /*0af0*/  BRA.U UP0, `(.L_x_12) ;  /* 0xfffffffd00e07547 */ /* 0x000fec000b83ffff */
.L_x_7:
[----:B------:R-:W1:Y:S02]  /*0b00*/  LDC.64 R2, c[0x0][0x380] ;  /* 0x0000e000ff027b82 */ /* 0x000e640000000a00 */
[----:B-1----:R-:W-:Y:S01]  /*0b10*/  STG.E desc[UR10][R2.64], R0 ;  /* 0x0000000002007986 */ /* 0x002fe2000c10190a */
[----:B------:R-:W-:Y:S05]  /*0b20*/  EXIT ;  /* 0x000000000000794d */ /* 0x000fea0003800000 */
        .weak           $__internal_0_$__cuda_sm20_div_rn_f64_full
        .type           $__internal_0_$__cuda_sm20_div_rn_f64_full,@function
        .size           $__internal_0_$__cuda_sm20_div_rn_f64_full,($__internal_1_$__cuda_sm20_rcp_rn_f32_slowpath - $__internal_0_$__cuda_sm20_div_rn_f64_full)
$__internal_0_$__cuda_sm20_div_rn_f64_full:
[C---:B------:R-:W-:Y:S01]  /*0b30*/  FSETP.GEU.AND P0, PT, |R9|.reuse, 1.469367938527859385e-39, PT ;  /* 0x001000000900780b */ /* 0x040fe20003f0e200 */
[----:B------:R-:W-:Y:S01]  /*0b40*/  IMAD.MOV.U32 R10, RZ, RZ, 0x1 ;  /* 0x00000001ff0a7424 */ /* 0x000fe200078e00ff */
[C---:B------:R-:W-:Y:S01]  /*0b50*/  LOP3.LUT R2, R9.reuse, 0x800fffff, RZ, 0xc0, !PT ;  /* 0x800fffff09027812 */ /* 0x040fe200078ec0ff */
[----:B------:R-:W-:Y:S01]  /*0b60*/  IMAD.MOV.U32 R15, RZ, RZ, 0x1ca00000 ;  /* 0x1ca00000ff0f7424 */ /* 0x000fe200078e00ff */
[----:B------:R-:W-:Y:S01]  /*0b70*/  LOP3.LUT R23, R9, 0x7ff00000, RZ, 0xc0, !PT ;  /* 0x7ff0000009177812 */ /* 0x000fe200078ec0ff */
[----:B------:R-:W-:Y:S01]  /*0b80*/  IMAD.MOV.U32 R22, RZ, RZ, 0x40100000 ;  /* 0x40100000ff167424 */ /* 0x000fe200078e00ff */
[----:B------:R-:W-:Y:S01]  /*0b90*/  LOP3.LUT R3, R2, 0x3ff00000, RZ, 0xfc, !PT ;  /* 0x3ff0000002037812 */ /* 0x000fe200078efcff */
[----:B------:R-:W-:Y:S01]  /*0ba0*/  BSSY.RECONVERGENT B2, `(.L_x_13) ;  /* 0x0000043000027945 */ /* 0x000fe20003800200 */
[----:B------:R-:W-:Y:S01]  /*0bb0*/  MOV R2, R8 ;  /* 0x0000000800027202 */ /* 0x000fe20000000f00 */
[----:B------:R-:W-:Y:S01]  /*0bc0*/  VIADD R24, R22, 0xffffffff ;  /* 0xffffffff16187836 */ /* 0x000fe20000000000 */
[----:B------:R-:W-:-:S03]  /*0bd0*/  ISETP.LE.U32.AND P2, PT, R23, 0x40100000, PT ;  /* 0x401000001700780c */ /* 0x000fc60003f43070 */
[----:B------:R-:W-:-:S06]  /*0be0*/  @!P0 DMUL R2, R8, 8.98846567431157953865e+307 ;  /* 0x7fe0000008028828 */ /* 0x000fcc0000000000 */
[----:B------:R-:W0:Y:S04]  /*0bf0*/  MUFU.RCP64H R11, R3 ;  /* 0x00000003000b7308 */ /* 0x000e280000001800 */
[----:B------:R-:W-:Y:S02]  /*0c00*/  @!P0 LOP3.LUT R23, R3, 0x7ff00000, RZ, 0xc0, !PT ;  /* 0x7ff0000003178812 */ /* 0x000fe400078ec0ff */
[----:B------:R-:W-:Y:S02]  /*0c10*/  ISETP.GT.U32.AND P0, PT, R24, 0x7feffffe, PT ;  /* 0x7feffffe1800780c */ /* 0x000fe40003f04070 */
[----:B------:R-:W-:-:S04]  /*0c20*/  IADD3 R24, PT, PT, R23, -0x1, RZ ;  /* 0xffffffff17187810 */ /* 0x000fc80007ffe0ff */
[----:B------:R-:W-:Y:S01]  /*0c30*/  ISETP.GT.U32.OR P0, PT, R24, 0x7feffffe, P0 ;  /* 0x7feffffe1800780c */ /* 0x000fe20000704470 */
[----:B0-----:R-:W-:-:S08]  /*0c40*/  DFMA R16, R10, -R2, 1 ;  /* 0x3ff000000a10742b */ /* 0x001fd00000000802 */
[----:B------:R-:W-:-:S08]  /*0c50*/  DFMA R16, R16, R16, R16 ;  /* 0x000000101010722b */ /* 0x000fd00000000010 */
[----:B------:R-:W-:-:S08]  /*0c60*/  DFMA R16, R10, R16, R10 ;  /* 0x000000100a10722b */ /* 0x000fd0000000000a */
[----:B------:R-:W-:-:S08]  /*0c70*/  DFMA R10, R16, -R2, 1 ;  /* 0x3ff00000100a742b */ /* 0x000fd00000000802 */
[----:B------:R-:W-:Y:S01]  /*0c80*/  DFMA R16, R16, R10, R16 ;  /* 0x0000000a1010722b */ /* 0x000fe20000000010 */
[----:B------:R-:W-:Y:S02]  /*0c90*/  SEL R11, R15, 0x63400000, !P2 ;  /* 0x634000000f0b7807 */ /* 0x000fe40005000000 */
[----:B------:R-:W-:-:S06]  /*0ca0*/  MOV R10, RZ ;  /* 0x000000ff000a7202 */ /* 0x000fcc0000000f00 */
[----:B------:R-:W-:-:S08]  /*0cb0*/  DMUL R18, R16, R10 ;  /* 0x0000000a10127228 */ /* 0x000fd00000000000 */
[----:B------:R-:W-:-:S08]  /*0cc0*/  DFMA R20, R18, -R2, R10 ;  /* 0x800000021214722b */ /* 0x000fd0000000000a */
[----:B------:R-:W-:Y:S01]  /*0cd0*/  DFMA R16, R16, R20, R18 ;  /* 0x000000141010722b */ /* 0x000fe20000000012 */
[----:B------:R-:W-:Y:S10]  /*0ce0*/  @P0 BRA `(.L_x_14) ;  /* 0x0000000000740947 */ /* 0x000ff40003800000 */
[----:B------:R-:W-:Y:S01]  /*0cf0*/  LOP3.LUT R20, R9, 0x7ff00000, RZ, 0xc0, !PT ;  /* 0x7ff0000009147812 */ /* 0x000fe200078ec0ff */
[----:B------:R-:W-:-:S03]  /*0d00*/  IMAD.MOV.U32 R18, RZ, RZ, 0x40100000 ;  /* 0x40100000ff127424 */ /* 0x000fc600078e00ff */
[----:B------:R-:W-:Y:S01]  /*0d10*/  ISETP.LE.U32.AND P0, PT, R20, 0x40100000, PT ;  /* 0x401000001400780c */ /* 0x000fe20003f03070 */
[----:B------:R-:W-:-:S03]  /*0d20*/  IMAD.MOV R19, RZ, RZ, -R20 ;  /* 0x000000ffff137224 */ /* 0x000fc600078e0a14 */
[----:B------:R-:W-:Y:S02]  /*0d30*/  SEL R20, R15, 0x63400000, !P0 ;  /* 0x634000000f147807 */ /* 0x000fe40004000000 */
[----:B------:R-:W-:-:S04]  /*0d40*/  VIADDMNMX R18, R19, R18, 0xb9600000, !PT ;  /* 0xb960000013127446 */ /* 0x000fc80007800112 */
[----:B------:R-:W-:-:S04]  /*0d50*/  VIMNMX R15, PT, PT, R18, 0x46a00000, PT ;  /* 0x46a00000120f7848 */ /* 0x000fc80003fe0100 */
[----:B------:R-:W-:Y:S01]  /*0d60*/  IADD3 R15, PT, PT, R15, -R20, RZ ;  /* 0x800000140f0f7210 */ /* 0x000fe20007ffe0ff */
[----:B------:R-:W-:-:S04]  /*0d70*/  IMAD.MOV.U32 R20, RZ, RZ, RZ ;  /* 0x000000ffff147224 */ /* 0x000fc800078e00ff */
[----:B------:R-:W-:-:S06]  /*0d80*/  VIADD R21, R15, 0x7fe00000 ;  /* 0x7fe000000f157836 */ /* 0x000fcc0000000000 */
[----:B------:R-:W-:-:S10]  /*0d90*/  DMUL R18, R16, R20 ;  /* 0x0000001410127228 */ /* 0x000fd40000000000 */
[----:B------:R-:W-:-:S13]  /*0da0*/  FSETP.GTU.AND P0, PT, |R19|, 1.469367938527859385e-39, PT ;  /* 0x001000001300780b */ /* 0x000fda0003f0c200 */
[----:B------:R-:W-:Y:S05]  /*0db0*/  @P0 BRA `(.L_x_15) ;  /* 0x0000000000840947 */ /* 0x000fea0003800000 */
[----:B------:R-:W-:Y:S01]  /*0dc0*/  DFMA R2, R16, -R2, R10 ;  /* 0x800000021002722b */ /* 0x000fe2000000000a */
[----:B------:R-:W-:-:S09]  /*0dd0*/  MOV R20, RZ ;  /* 0x000000ff00147202 */ /* 0x000fd20000000f00 */
[C---:B------:R-:W-:Y:S02]  /*0de0*/  FSETP.NEU.AND P0, PT, R3.reuse, RZ, PT ;  /* 0x000000ff0300720b */ /* 0x040fe40003f0d000 */
[----:B------:R-:W-:-:S04]  /*0df0*/  LOP3.LUT R9, R3, 0x80000000, R9, 0x48, !PT ;  /* 0x8000000003097812 */ /* 0x000fc800078e4809 */
[----:B------:R-:W-:-:S07]  /*0e00*/  LOP3.LUT R21, R9, R21, RZ, 0xfc, !PT ;  /* 0x0000001509157212 */ /* 0x000fce00078efcff */
[----:B------:R-:W-:Y:S05]  /*0e10*/  @!P0 BRA `(.L_x_15) ;  /* 0x00000000006c8947 */ /* 0x000fea0003800000 */
[----:B------:R-:W-:Y:S01]  /*0e20*/  IMAD.MOV R3, RZ, RZ, -R15 ;  /* 0x000000ffff037224 */ /* 0x000fe200078e0a0f */
[----:B------:R-:W-:Y:S01]  /*0e30*/  IADD3 R15, PT, PT, -R15, -0x43300000, RZ ;  /* 0xbcd000000f0f7810 */ /* 0x000fe20007ffe1ff */
[----:B------:R-:W-:-:S06]  /*0e40*/  IMAD.MOV.U32 R2, RZ, RZ, RZ ;  /* 0x000000ffff027224 */ /* 0x000fcc00078e00ff */
[----:B------:R-:W-:Y:S02]  /*0e50*/  DFMA R2, R18, -R2, R16 ;  /* 0x800000021202722b */ /* 0x000fe40000000010 */
[----:B------:R-:W-:-:S08]  /*0e60*/  DMUL.RP R16, R16, R20 ;  /* 0x0000001410107228 */ /* 0x000fd00000008000 */
[----:B------:R-:W-:Y:S02]  /*0e70*/  FSETP.NEU.AND P0, PT, |R3|, R15, PT ;  /* 0x0000000f0300720b */ /* 0x000fe40003f0d200 */
[----:B------:R-:W-:Y:S02]  /*0e80*/  LOP3.LUT R9, R17, R9, RZ, 0x3c, !PT ;  /* 0x0000000911097212 */ /* 0x000fe400078e3cff */
[----:B------:R-:W-:Y:S02]  /*0e90*/  FSEL R18, R16, R18, !P0 ;  /* 0x0000001210127208 */ /* 0x000fe40004000000 */
[----:B------:R-:W-:Y:S01]  /*0ea0*/  FSEL R19, R9, R19, !P0 ;  /* 0x0000001309137208 */ /* 0x000fe20004000000 */
[----:B------:R-:W-:Y:S06]  /*0eb0*/  BRA `(.L_x_15) ;  /* 0x0000000000447947 */ /* 0x000fec0003800000 */
.L_x_14:
[----:B------:R-:W-:-:S14]  /*0ec0*/  DSETP.NAN.AND P0, PT, R8, R8, PT ;  /* 0x000000080800722a */ /* 0x000fdc0003f08000 */
[----:B------:R-:W-:Y:S05]  /*0ed0*/  @P0 BRA `(.L_x_16) ;  /* 0x0000000000340947 */ /* 0x000fea0003800000 */
[----:B------:R-:W-:Y:S01]  /*0ee0*/  ISETP.NE.AND P0, PT, R22, R23, PT ;  /* 0x000000171600720c */ /* 0x000fe20003f05270 */
[----:B------:R-:W-:Y:S01]  /*0ef0*/  IMAD.MOV.U32 R19, RZ, RZ, -0x80000 ;  /* 0xfff80000ff137424 */ /* 0x000fe200078e00ff */
[----:B------:R-:W-:-:S11]  /*0f00*/  MOV R18, 0x0 ;  /* 0x0000000000127802 */ /* 0x000fd60000000f00 */
[----:B------:R-:W-:Y:S05]  /*0f10*/  @!P0 BRA `(.L_x_15) ;  /* 0x00000000002c8947 */ /* 0x000fea0003800000 */
[----:B------:R-:W-:Y:S02]  /*0f20*/  ISETP.NE.AND P0, PT, R22, 0x7ff00000, PT ;  /* 0x7ff000001600780c */ /* 0x000fe40003f05270 */
[----:B------:R-:W-:Y:S02]  /*0f30*/  LOP3.LUT R8, R9, 0x40100000, RZ, 0x3c, !PT ;  /* 0x4010000009087812 */ /* 0x000fe400078e3cff */
[----:B------:R-:W-:Y:S02]  /*0f40*/  ISETP.EQ.OR P0, PT, R23, RZ, !P0 ;  /* 0x000000ff1700720c */ /* 0x000fe40004702670 */
[----:B------:R-:W-:-:S11]  /*0f50*/  LOP3.LUT R19, R8, 0x80000000, RZ, 0xc0, !PT ;  /* 0x8000000008137812 */ /* 0x000fd600078ec0ff */
[----:B------:R-:W-:Y:S02]  /*0f60*/  @P0 LOP3.LUT R2, R19, 0x7ff00000, RZ, 0xfc, !PT ;  /* 0x7ff0000013020812 */ /* 0x000fe400078efcff */
[----:B------:R-:W-:Y:S01]  /*0f70*/  @!P0 MOV R18, RZ ;  /* 0x000000ff00128202 */ /* 0x000fe20000000f00 */
[----:B------:R-:W-:Y:S01]  /*0f80*/  @P0 IMAD.MOV.U32 R18, RZ, RZ, RZ ;  /* 0x000000ffff120224 */ /* 0x000fe200078e00ff */
[----:B------:R-:W-:Y:S01]  /*0f90*/  @P0 MOV R19, R2 ;  /* 0x0000000200130202 */ /* 0x000fe20000000f00 */
[----:B------:R-:W-:Y:S06]  /*0fa0*/  BRA `(.L_x_15) ;  /* 0x0000000000087947 */ /* 0x000fec0003800000 */
.L_x_16:
[----:B------:R-:W-:Y:S01]  /*0fb0*/  LOP3.LUT R19, R9, 0x80000, RZ, 0xfc, !PT ;  /* 0x0008000009137812 */ /* 0x000fe200078efcff */
[----:B------:R-:W-:-:S07]  /*0fc0*/  IMAD.MOV.U32 R18, RZ, RZ, R8 ;  /* 0x000000ffff127224 */ /* 0x000fce00078e0008 */
.L_x_15:
[----:B------:R-:W-:Y:S05]  /*0fd0*/  BSYNC.RECONVERGENT B2 ;  /* 0x0000000000027941 */ /* 0x000fea0003800200 */
.L_x_13:
[----:B------:R-:W-:Y:S01]  /*0fe0*/  HFMA2 R15, -RZ, RZ, 0, 0 ;  /* 0x00000000ff0f7431 */ /* 0x000fe200000001ff */
[----:B------:R-:W-:Y:S01]  /*0ff0*/  MOV R2, R18 ;  /* 0x0000001200027202 */ /* 0x000fe20000000f00 */
[----:B------:R-:W-:Y:S02]  /*1000*/  IMAD.MOV.U32 R3, RZ, RZ, R19 ;  /* 0x000000ffff037224 */ /* 0x000fe400078e0013 */
[----:B------:R-:W-:Y:S05]  /*1010*/  RET.REL.NODEC R14 `(_Z7computePffi) ;  /* 0xffffffec0ef87950 */ /* 0x000fea0003c3ffff */
        .weak           $__internal_1_$__cuda_sm20_rcp_rn_f32_slowpath
        .type           $__internal_1_$__cuda_sm20_rcp_rn_f32_slowpath,@function
        .size           $__internal_1_$__cuda_sm20_rcp_rn_f32_slowpath,(.L_x_22 - $__internal_1_$__cuda_sm20_rcp_rn_f32_slowpath)
$__internal_1_$__cuda_sm20_rcp_rn_f32_slowpath:
[----:B------:R-:W0:Y:S02]  /*1020*/  LDC R0, c[0x0][0x388] ;  /* 0x0000e200ff007b82 */ /* 0x000e240000000800 */
[----:B0-----:R-:W-:-:S05]  /*1030*/  IMAD.SHL.U32 R4, R0, 0x2, RZ ;  /* 0x0000000200047824 */ /* 0x001fca00078e00ff */
[----:B------:R-:W-:-:S04]  /*1040*/  SHF.R.U32.HI R3, RZ, 0x18, R4 ;  /* 0x00000018ff037819 */ /* 0x000fc80000011604 */
[----:B------:R-:W-:-:S13]  /*1050*/  ISETP.NE.U32.AND P0, PT, R3, RZ, PT ;  /* 0x000000ff0300720c */ /* 0x000fda0003f05070 */
[----:B------:R-:W-:Y:S05]  /*1060*/  @P0 BRA `(.L_x_17) ;  /* 0x0000000000280947 */ /* 0x000fea0003800000 */
[----:B------:R-:W-:-:S13]  /*1070*/  ISETP.NE.AND P0, PT, R4, RZ, PT ;  /* 0x000000ff0400720c */ /* 0x000fda0003f05270 */
[----:B------:R2:W3:Y:S01]  /*1080*/  @!P0 MUFU.RCP R3, R0 ;  /* 0x0000000000038308 */ /* 0x0004e20000001000 */
[----:B------:R-:W-:Y:S05]  /*1090*/  @!P0 BRA `(.L_x_18) ;  /* 0x0000000000a48947 */ /* 0x000fea0003800000 */
[----:B------:R-:W-:-:S04]  /*10a0*/  FFMA R4, R0, 1.84467440737095516160e+19, RZ ;  /* 0x5f80000000047823 */ /* 0x000fc800000000ff */
[----:B---3--:R-:W2:Y:S02]  /*10b0*/  MUFU.RCP R3, R4 ;  /* 0x0000000400037308 */ /* 0x008ea40000001000 */
[----:B--2---:R-:W-:-:S04]  /*10c0*/  FFMA R0, R4, R3, -1 ;  /* 0xbf80000004007423 */ /* 0x004fc80000000003 */
[----:B------:R-:W-:-:S04]  /*10d0*/  FADD.FTZ R0, -R0, -RZ ;  /* 0x800000ff00007221 */ /* 0x000fc80000010100 */
[----:B------:R-:W-:-:S04]  /*10e0*/  FFMA R0, R3, R0, R3 ;  /* 0x0000000003007223 */ /* 0x000fc80000000003 */
[----:B------:R-:W-:Y:S01]  /*10f0*/  FFMA R3, R0, 1.84467440737095516160e+19, RZ ;  /* 0x5f80000000037823 */ /* 0x000fe200000000ff */
[----:B------:R-:W-:Y:S06]  /*1100*/  BRA `(.L_x_18) ;  /* 0x0000000000887947 */ /* 0x000fec0003800000 */
.L_x_17:
[----:B------:R-:W-:-:S04]  /*1110*/  IADD3 R4, PT, PT, R3, -0xfd, RZ ;  /* 0xffffff0303047810 */ /* 0x000fc80007ffe0ff */
[----:B------:R-:W-:-:S13]  /*1120*/  ISETP.GT.U32.AND P0, PT, R4, 0x1, PT ;  /* 0x000000010400780c */ /* 0x000fda0003f04070 */
[----:B------:R-:W-:Y:S05]  /*1130*/  @P0 BRA `(.L_x_19) ;  /* 0x0000000000780947 */ /* 0x000fea0003800000 */
[----:B------:R-:W-:Y:S01]  /*1140*/  LOP3.LUT R5, R0, 0x7fffff, RZ, 0xc0, !PT ;  /* 0x007fffff00057812 */ /* 0x000fe200078ec0ff */
[----:B------:R-:W-:-:S03]  /*1150*/  IMAD.MOV.U32 R11, RZ, RZ, 0x3 ;  /* 0x00000003ff0b7424 */ /* 0x000fc600078e00ff */
[----:B------:R-:W-:Y:S02]  /*1160*/  LOP3.LUT R5, R5, 0x3f800000, RZ, 0xfc, !PT ;  /* 0x3f80000005057812 */ /* 0x000fe400078efcff */
[----:B------:R-:W-:Y:S02]  /*1170*/  SHF.L.U32 R10, R11, R4, RZ ;  /* 0x000000040b0a7219 */ /* 0x000fe400000006ff */
[----:B------:R-:W0:Y:S02]  /*1180*/  MUFU.RCP R8, R5 ;  /* 0x0000000500087308 */ /* 0x000e240000001000 */
[----:B0-----:R-:W-:-:S04]  /*1190*/  FFMA R7, R5, R8, -1 ;  /* 0xbf80000005077423 */ /* 0x001fc80000000008 */
[----:B------:R-:W-:-:S04]  /*11a0*/  FADD.FTZ R7, -R7, -RZ ;  /* 0x800000ff07077221 */ /* 0x000fc80000010100 */
[CCC-:B------:R-:W-:Y:S01]  /*11b0*/  FFMA.RM R9, R8.reuse, R7.reuse, R8.reuse ;  /* 0x0000000708097223 */ /* 0x1c0fe20000004008 */
[----:B------:R-:W-:-:S04]  /*11c0*/  FFMA.RP R8, R8, R7, R8 ;  /* 0x0000000708087223 */ /* 0x000fc80000008008 */
[C---:B------:R-:W-:Y:S02]  /*11d0*/  LOP3.LUT R7, R9.reuse, 0x7fffff, RZ, 0xc0, !PT ;  /* 0x007fffff09077812 */ /* 0x040fe400078ec0ff */
[----:B------:R-:W-:Y:S02]  /*11e0*/  FSETP.NEU.FTZ.AND P0, PT, R9, R8, PT ;  /* 0x000000080900720b */ /* 0x000fe40003f1d000 */
[----:B------:R-:W-:Y:S02]  /*11f0*/  LOP3.LUT R7, R7, 0x800000, RZ, 0xfc, !PT ;  /* 0x0080000007077812 */ /* 0x000fe400078efcff */
[----:B------:R-:W-:Y:S02]  /*1200*/  SEL R8, RZ, 0xffffffff, !P0 ;  /* 0xffffffffff087807 */ /* 0x000fe40004000000 */
[----:B------:R-:W-:Y:S02]  /*1210*/  LOP3.LUT R5, R10, R7, RZ, 0xc0, !PT ;  /* 0x000000070a057212 */ /* 0x000fe400078ec0ff */
[----:B------:R-:W-:-:S02]  /*1220*/  IADD3 R8, PT, PT, -R8, RZ, RZ ;  /* 0x000000ff08087210 */ /* 0x000fc40007ffe1ff */
[-C--:B------:R-:W-:Y:S02]  /*1230*/  SHF.R.U32.HI R5, RZ, R4.reuse, R5 ;  /* 0x00000004ff057219 */ /* 0x080fe40000011605 */
[----:B------:R-:W-:Y:S02]  /*1240*/  LOP3.LUT P1, RZ, R8, R4, R7, 0xf8, !PT ;  /* 0x0000000408ff7212 */ /* 0x000fe4000782f807 */
[C---:B------:R-:W-:Y:S02]  /*1250*/  LOP3.LUT P0, RZ, R5.reuse, 0x1, RZ, 0xc0, !PT ;  /* 0x0000000105ff7812 */ /* 0x040fe4000780c0ff */
[----:B------:R-:W-:-:S04]  /*1260*/  LOP3.LUT P2, RZ, R5, 0x2, RZ, 0xc0, !PT ;  /* 0x0000000205ff7812 */ /* 0x000fc8000784c0ff */
[----:B------:R-:W-:Y:S02]  /*1270*/  PLOP3.LUT P0, PT, P0, P1, P2, 0xe0, 0x0 ;  /* 0x000000000000781c */ /* 0x000fe40000703c20 */
[----:B------:R-:W-:Y:S02]  /*1280*/  LOP3.LUT P1, RZ, R0, 0x7fffff, RZ, 0xc0, !PT ;  /* 0x007fffff00ff7812 */ /* 0x000fe4000782c0ff */
[----:B------:R-:W-:-:S05]  /*1290*/  SEL R4, RZ, 0x1, !P0 ;  /* 0x00000001ff047807 */ /* 0x000fca0004000000 */
[----:B------:R-:W-:-:S05]  /*12a0*/  IMAD.MOV R4, RZ, RZ, -R4 ;  /* 0x000000ffff047224 */ /* 0x000fca00078e0a04 */
[----:B------:R-:W-:Y:S02]  /*12b0*/  ISETP.GE.AND P0, PT, R4, RZ, PT ;  /* 0x000000ff0400720c */ /* 0x000fe40003f06270 */
[----:B------:R-:W-:-:S04]  /*12c0*/  IADD3 R4, PT, PT, R3, -0xfc, RZ ;  /* 0xffffff0403047810 */ /* 0x000fc80007ffe0ff */
[----:B------:R-:W-:-:S07]  /*12d0*/  SHF.R.U32.HI R3, RZ, R4, R7 ;  /* 0x00000004ff037219 */ /* 0x000fce0000011607 */
[----:B------:R-:W-:-:S05]  /*12e0*/  @!P0 VIADD R3, R3, 0x1 ;  /* 0x0000000103038836 */ /* 0x000fca0000000000 */
[----:B------:R-:W-:-:S04]  /*12f0*/  @!P1 SHF.L.U32 R3, R3, 0x1, RZ ;  /* 0x0000000103039819 */ /* 0x000fc800000006ff */
[----:B------:R-:W-:Y:S01]  /*1300*/  LOP3.LUT R3, R3, 0x80000000, R0, 0xf8, !PT ;  /* 0x8000000003037812 */ /* 0x000fe200078ef800 */
[----:B------:R-:W-:Y:S06]  /*1310*/  BRA `(.L_x_18) ;  /* 0x0000000000047947 */ /* 0x000fec0003800000 */
.L_x_19:
[----:B------:R0:W1:Y:S02]  /*1320*/  MUFU.RCP R3, R0 ;  /* 0x0000000000037308 */ /* 0x0000640000001000 */
.L_x_18:
[----:B-1-3--:R-:W-:Y:S01]  /*1330*/  IMAD.MOV.U32 R7, RZ, RZ, R3 ;  /* 0x000000ffff077224 */ /* 0x00afe200078e0003 */
[----:B------:R-:W-:-:S04]  /*1340*/  MOV R3, 0x0 ;  /* 0x0000000000037802 */ /* 0x000fc80000000f00 */
[----:B0-2---:R-:W-:Y:S05]  /*1350*/  RET.REL.NODEC R2 `(_Z7computePffi) ;  /* 0xffffffec02287950 */ /* 0x005fea0003c3ffff */
.L_x_20:
[----:B------:R-:W-:-:S00]  /*1360*/  BRA `(.L_x_20) ;  /* 0xfffffffc00fc7947 */ /* 0x000fc0000383ffff */
[----:B------:R-:W-:-:S00]  /*1370*/  NOP ;  /* 0x0000000000007918 */ /* 0x000fc00000000000 */
        /* <DEDUP_REMOVED lines=8> */
.L_x_22:


//--------------------- .nv.shared.reserved.0     --------------------------
	.section	.nv.shared.reserved.0,"aw",@nobits
	.weak		__nv_reservedSMEM_offset_0_alias
	.size		__nv_reservedSMEM_offset_0_alias, 0, 64
	.other		__nv_reservedSMEM_offset_0_alias,@"STO_CUDA_RESERVED_SHARED STV_DEFAULT"
__nv_reservedSMEM_offset_0_alias:
	.zero		0
	.zero		64


//--------------------- .nv.constant0._Z7computePffi --------------------------
	.section	.nv.constant0._Z7computePffi,"a",@progbits
	.sectionflags	@""
	.align	4
.nv.constant0._Z7computePffi:
	.zero		912


//--------------------- SYMBOLS --------------------------

	.type		.nv.reservedSmem.offset0,@object
	.size		.nv.reservedSmem.offset0,0x4
